	.headerflags	@"EF_CUDA_TEXMODE_UNIFIED EF_CUDA_64BIT_ADDRESS EF_CUDA_ACCELERATORS EF_CUDA_SM90 EF_CUDA_VIRTUAL_SM(EF_CUDA_SM90)"
	.elftype	@"ET_EXEC"


//--------------------- .nv.info                  --------------------------
	.section	.nv.info,"",@"SHT_CUDA_INFO"
	.align	4


	//----- nvinfo : EIATTR_REGCOUNT
	.align		4
        /*0000*/ 	.byte	0x04, 0x2f
        /*0002*/ 	.short	(.L_1 - .L_0)
	.align		4
.L_0:
        /*0004*/ 	.word	index@(triton_poi_fused_mean_42)
        /*0008*/ 	.word	0x00000016


	//----- nvinfo : EIATTR_MIN_STACK_SIZE
	.align		4
.L_1:
        /*000c*/ 	.byte	0x04, 0x12
        /*000e*/ 	.short	(.L_3 - .L_2)
	.align		4
.L_2:
        /*0010*/ 	.word	index@(triton_poi_fused_mean_42)
        /*0014*/ 	.word	0x00000000


	//----- nvinfo : EIATTR_FRAME_SIZE
	.align		4
.L_3:
        /*0018*/ 	.byte	0x04, 0x11
        /*001a*/ 	.short	(.L_5 - .L_4)
	.align		4
.L_4:
        /*001c*/ 	.word	index@(triton_poi_fused_mean_42)
        /*0020*/ 	.word	0x00000000


	//----- nvinfo : EIATTR_MIN_STACK_SIZE
	.align		4
.L_5:
        /*0024*/ 	.byte	0x04, 0x12
        /*0026*/ 	.short	(.L_7 - .L_6)
	.align		4
.L_6:
        /*0028*/ 	.word	index@(triton_poi_fused_mean_42)
        /*002c*/ 	.word	0x00000000
.L_7:


//--------------------- .nv.info.triton_poi_fused_mean_42 --------------------------
	.section	.nv.info.triton_poi_fused_mean_42,"",@"SHT_CUDA_INFO"
	.sectionflags	@""
	.align	4


	//----- nvinfo : EIATTR_CUDA_API_VERSION
	.align		4
        /*0000*/ 	.byte	0x04, 0x37
        /*0002*/ 	.short	(.L_9 - .L_8)
.L_8:
        /*0004*/ 	.word	0x0000007c


	//----- nvinfo : EIATTR_KPARAM_INFO
	.align		4
.L_9:
        /*0008*/ 	.byte	0x04, 0x17
        /*000a*/ 	.short	(.L_11 - .L_10)
.L_10:
        /*000c*/ 	.word	0x00000000
        /*0010*/ 	.short	0x0002
        /*0012*/ 	.short	0x0010
        /*0014*/ 	.byte	0x00, 0xf0, 0x11, 0x00


	//----- nvinfo : EIATTR_KPARAM_INFO
	.align		4
.L_11:
        /*0018*/ 	.byte	0x04, 0x17
        /*001a*/ 	.short	(.L_13 - .L_12)
.L_12:
        /*001c*/ 	.word	0x00000000
        /*0020*/ 	.short	0x0001
        /*0022*/ 	.short	0x0008
        /*0024*/ 	.byte	0x00, 0xf4, 0x21, 0x00


	//----- nvinfo : EIATTR_KPARAM_INFO
	.align		4
.L_13:
        /*0028*/ 	.byte	0x04, 0x17
        /*002a*/ 	.short	(.L_15 - .L_14)
.L_14:
        /*002c*/ 	.word	0x00000000
        /*0030*/ 	.short	0x0000
        /*0032*/ 	.short	0x0000
        /*0034*/ 	.byte	0x00, 0xf4, 0x21, 0x00


	//----- nvinfo : EIATTR_SPARSE_MMA_MASK
	.align		4
.L_15:
        /*0038*/ 	.byte	0x03, 0x50
        /*003a*/ 	.short	0x0000


	//----- nvinfo : EIATTR_MAXREG_COUNT
	.align		4
        /*003c*/ 	.byte	0x03, 0x1b
        /*003e*/ 	.short	0x00ff


	//----- nvinfo : EIATTR_EXIT_INSTR_OFFSETS
	.align		4
        /*0040*/ 	.byte	0x04, 0x1c
        /*0042*/ 	.short	(.L_17 - .L_16)


	//   ....[0]....
.L_16:
        /*0044*/ 	.word	0x00000250


	//   ....[1]....
        /*0048*/ 	.word	0x00000290


	//----- nvinfo : EIATTR_REQNTID
	.align		4
.L_17:
        /*004c*/ 	.byte	0x04, 0x10
        /*004e*/ 	.short	(.L_19 - .L_18)
.L_18:
        /*0050*/ 	.word	0x00000080
        /*0054*/ 	.word	0x00000001
        /*0058*/ 	.word	0x00000001


	//----- nvinfo : EIATTR_CBANK_PARAM_SIZE
	.align		4
.L_19:
        /*005c*/ 	.byte	0x03, 0x19
        /*005e*/ 	.short	0x0014


	//----- nvinfo : EIATTR_PARAM_CBANK
	.align		4
        /*0060*/ 	.byte	0x04, 0x0a
        /*0062*/ 	.short	(.L_21 - .L_20)
	.align		4
.L_20:
        /*0064*/ 	.word	index@(.nv.constant0.triton_poi_fused_mean_42)
        /*0068*/ 	.short	0x0210
        /*006a*/ 	.short	0x0014


	//----- nvinfo : EIATTR_SW_WAR
	.align		4
.L_21:
        /*006c*/ 	.byte	0x04, 0x36
        /*006e*/ 	.short	(.L_23 - .L_22)
.L_22:
        /*0070*/ 	.word	0x00000008
.L_23:


//--------------------- .nv.callgraph             --------------------------
	.section	.nv.callgraph,"",@"SHT_CUDA_CALLGRAPH"
	.align	4
	.sectionentsize	8
	.align		4
        /*0000*/ 	.word	0x00000000
	.align		4
        /*0004*/ 	.word	0xffffffff
	.align		4
        /*0008*/ 	.word	0x00000000
	.align		4
        /*000c*/ 	.word	0xfffffffe
	.align		4
        /*0010*/ 	.word	0x00000000
	.align		4
        /*0014*/ 	.word	0xfffffffd
	.align		4
        /*0018*/ 	.word	0x00000000
	.align		4
        /*001c*/ 	.word	0xfffffffc


//--------------------- .text.triton_poi_fused_mean_42 --------------------------
	.section	.text.triton_poi_fused_mean_42,"ax",@progbits
	.align	128
        .global         triton_poi_fused_mean_42
        .type           triton_poi_fused_mean_42,@function
        .size           triton_poi_fused_mean_42,(.L_x_1 - triton_poi_fused_mean_42)
        .other          triton_poi_fused_mean_42,@"STO_CUDA_ENTRY STV_DEFAULT"
triton_poi_fused_mean_42:
.text.triton_poi_fused_mean_42:
[----:B------:R-:W0:Y:S02]  /*0000*/  LDC R1, c[0x0][0x28] ;  /* 0x00000a00ff017b82 */ /* 0x000e240000000800 */
[----:B------:R-:W1:Y:S01]  /*0010*/  S2R R0, SR_TID.X ;  /* 0x0000000000007919 */ /* 0x000e620000002100 */
[----:B------:R-:W-:Y:S01]  /*0020*/  CS2R R6, SRZ ;  /* 0x0000000000067805 */ /* 0x000fe2000001ff00 */
[----:B------:R-:W-:Y:S01]  /*0030*/  ULDC.64 UR4, c[0x0][0x208] ;  /* 0x0000820000047ab9 */ /* 0x000fe20000000a00 */
[----:B------:R-:W2:Y:S01]  /*0040*/  S2R R3, SR_CTAID.X ;  /* 0x0000000000037919 */ /* 0x000ea20000002500 */
[----:B-1----:R-:W-:-:S04]  /*0050*/  SHF.L.U32 R0, R0, 0x1, RZ ;  /* 0x0000000100007819 */ /* 0x002fc800000006ff */
[----:B------:R-:W-:-:S04]  /*0060*/  LOP3.LUT R0, R0, 0xfe, RZ, 0xc0, !PT ;  /* 0x000000fe00007812 */ /* 0x000fc800078ec0ff */
[----:B--2---:R-:W-:Y:S02]  /*0070*/  LEA R0, R3, R0, 0x8 ;  /* 0x0000000003007211 */ /* 0x004fe400078e40ff */
[----:B------:R-:W1:Y:S02]  /*0080*/  LDC.64 R2, c[0x0][0x210] ;  /* 0x00008400ff027b82 */ /* 0x000e640000000a00 */
[C---:B------:R-:W-:Y:S01]  /*0090*/  ISETP.GE.AND P0, PT, R0.reuse, 0x480, PT ;  /* 0x000004800000780c */ /* 0x040fe20003f06270 */
[----:B------:R-:W-:-:S05]  /*00a0*/  IMAD.HI R4, R0, 0x38e38e39, RZ ;  /* 0x38e38e3900047827 */ /* 0x000fca00078e02ff */
[----:B------:R-:W-:-:S04]  /*00b0*/  SHF.R.U32.HI R5, RZ, 0x1f, R4 ;  /* 0x0000001fff057819 */ /* 0x000fc80000011604 */
[----:B------:R-:W-:-:S05]  /*00c0*/  LEA.HI.SX32 R5, R4, R5, 0x1a ;  /* 0x0000000504057211 */ /* 0x000fca00078fd2ff */
[----:B------:R-:W-:-:S04]  /*00d0*/  IMAD R4, R5, -0x120, R0 ;  /* 0xfffffee005047824 */ /* 0x000fc800078e0200 */
[----:B------:R-:W-:Y:S01]  /*00e0*/  IMAD R9, R5, 0x480, R4 ;  /* 0x0000048005097824 */ /* 0x000fe200078e0204 */
[----:B------:R-:W-:-:S03]  /*00f0*/  CS2R R4, SRZ ;  /* 0x0000000000047805 */ /* 0x000fc6000001ff00 */
[--C-:B-1----:R-:W-:Y:S01]  /*0100*/  IMAD.WIDE R10, R9, 0x4, R2.reuse ;  /* 0x00000004090a7825 */ /* 0x102fe200078e0202 */
[----:B------:R-:W-:Y:S02]  /*0110*/  IADD3 R13, R9, 0x120, RZ ;  /* 0x00000120090d7810 */ /* 0x000fe40007ffe0ff */
[----:B------:R-:W-:Y:S02]  /*0120*/  IADD3 R15, R9, 0x240, RZ ;  /* 0x00000240090f7810 */ /* 0x000fe40007ffe0ff */
[----:B------:R-:W-:Y:S01]  /*0130*/  IADD3 R17, R9, 0x360, RZ ;  /* 0x0000036009117810 */ /* 0x000fe20007ffe0ff */
[--C-:B------:R-:W-:Y:S01]  /*0140*/  IMAD.WIDE R12, R13, 0x4, R2.reuse ;  /* 0x000000040d0c7825 */ /* 0x100fe200078e0202 */
[----:B------:R-:W-:Y:S01]  /*0150*/  CS2R R8, SRZ ;  /* 0x0000000000087805 */ /* 0x000fe2000001ff00 */
[----:B------:R1:W2:Y:S02]  /*0160*/  @!P0 LDG.E.64 R4, desc[UR4][R10.64] ;  /* 0x000000040a048981 */ /* 0x0002a4000c1e1b00 */
[----:B------:R-:W-:-:S02]  /*0170*/  IMAD.WIDE R14, R15, 0x4, R2 ;  /* 0x000000040f0e7825 */ /* 0x000fc400078e0202 */
[----:B------:R-:W2:Y:S02]  /*0180*/  @!P0 LDG.E.64 R6, desc[UR4][R12.64] ;  /* 0x000000040c068981 */ /* 0x000ea4000c1e1b00 */
[----:B------:R-:W-:Y:S01]  /*0190*/  IMAD.WIDE R2, R17, 0x4, R2 ;  /* 0x0000000411027825 */ /* 0x000fe200078e0202 */
[----:B------:R-:W-:Y:S01]  /*01a0*/  CS2R R16, SRZ ;  /* 0x0000000000107805 */ /* 0x000fe2000001ff00 */
[----:B------:R-:W3:Y:S01]  /*01b0*/  @!P0 LDG.E.64 R8, desc[UR4][R14.64] ;  /* 0x000000040e088981 */ /* 0x000ee2000c1e1b00 */
[----:B-1----:R-:W1:Y:S04]  /*01c0*/  LDC.64 R10, c[0x0][0x218] ;  /* 0x00008600ff0a7b82 */ /* 0x002e680000000a00 */
[----:B------:R-:W4:Y:S01]  /*01d0*/  @!P0 LDG.E.64 R16, desc[UR4][R2.64] ;  /* 0x0000000402108981 */ /* 0x000f22000c1e1b00 */
[----:B--2---:R-:W-:Y:S01]  /*01e0*/  FADD R19, R6, R4 ;  /* 0x0000000406137221 */ /* 0x004fe20000000000 */
[----:B------:R-:W-:-:S03]  /*01f0*/  FADD R4, R7, R5 ;  /* 0x0000000507047221 */ /* 0x000fc60000000000 */
[----:B---3--:R-:W-:Y:S01]  /*0200*/  FADD R19, R19, R8 ;  /* 0x0000000813137221 */ /* 0x008fe20000000000 */
[----:B------:R-:W-:Y:S01]  /*0210*/  FADD R6, R4, R9 ;  /* 0x0000000904067221 */ /* 0x000fe20000000000 */
[----:B-1----:R-:W-:-:S04]  /*0220*/  IMAD.WIDE R4, R0, 0x4, R10 ;  /* 0x0000000400047825 */ /* 0x002fc800078e020a */
[----:B----4-:R-:W-:Y:S01]  /*0230*/  FADD R16, R19, R16 ;  /* 0x0000001013107221 */ /* 0x010fe20000000000 */
[----:B------:R-:W-:Y:S01]  /*0240*/  FADD R6, R6, R17 ;  /* 0x0000001106067221 */ /* 0x000fe20000000000 */
[----:B------:R-:W-:Y:S06]  /*0250*/  @P0 EXIT ;  /* 0x000000000000094d */ /* 0x000fec0003800000 */
[----:B------:R-:W-:Y:S01]  /*0260*/  FMUL R16, R16, 0.25 ;  /* 0x3e80000010107820 */ /* 0x000fe20000400000 */
[----:B------:R-:W-:-:S05]  /*0270*/  FMUL R17, R6, 0.25 ;  /* 0x3e80000006117820 */ /* 0x000fca0000400000 */
[----:B------:R-:W-:Y:S01]  /*0280*/  STG.E.64 desc[UR4][R4.64], R16 ;  /* 0x0000001004007986 */ /* 0x000fe2000c101b04 */
[----:B------:R-:W-:Y:S05]  /*0290*/  EXIT ;  /* 0x000000000000794d */ /* 0x000fea0003800000 */
.L_x_0:
[----:B------:R-:W-:-:S00]  /*02a0*/  BRA `(.L_x_0) ;  /* 0xfffffffc00fc7947 */ /* 0x000fc0000383ffff */
[----:B------:R-:W-:-:S00]  /*02b0*/  NOP ;  /* 0x0000000000007918 */ /* 0x000fc00000000000 */
        /* <DEDUP_REMOVED lines=12> */
.L_x_1:


//--------------------- .nv.constant0.triton_poi_fused_mean_42 --------------------------
	.section	.nv.constant0.triton_poi_fused_mean_42,"a",@progbits
	.sectionflags	@""
	.align	4
.nv.constant0.triton_poi_fused_mean_42:
	.zero		548
